	.headerflags	@"EF_CUDA_TEXMODE_UNIFIED EF_CUDA_64BIT_ADDRESS EF_CUDA_ACCELERATORS EF_CUDA_SM90 EF_CUDA_VIRTUAL_SM(EF_CUDA_SM90)"
	.elftype	@"ET_EXEC"


//--------------------- .nv.info                  --------------------------
	.section	.nv.info,"",@"SHT_CUDA_INFO"
	.align	4


	//----- nvinfo : EIATTR_REGCOUNT
	.align		4
        /*0000*/ 	.byte	0x04, 0x2f
        /*0002*/ 	.short	(.L_3 - .L_2)
	.align		4
.L_2:
        /*0004*/ 	.word	index@(triton_poi_fused_clone_26)
        /*0008*/ 	.word	0x00000016


	//----- nvinfo : EIATTR_MIN_STACK_SIZE
	.align		4
.L_3:
        /*000c*/ 	.byte	0x04, 0x12
        /*000e*/ 	.short	(.L_5 - .L_4)
	.align		4
.L_4:
        /*0010*/ 	.word	index@(triton_poi_fused_clone_26)
        /*0014*/ 	.word	0x00000000


	//----- nvinfo : EIATTR_FRAME_SIZE
	.align		4
.L_5:
        /*0018*/ 	.byte	0x04, 0x11
        /*001a*/ 	.short	(.L_7 - .L_6)
	.align		4
.L_6:
        /*001c*/ 	.word	index@(triton_poi_fused_clone_26)
        /*0020*/ 	.word	0x00000000


	//----- nvinfo : EIATTR_MIN_STACK_SIZE
	.align		4
.L_7:
        /*0024*/ 	.byte	0x04, 0x12
        /*0026*/ 	.short	(.L_9 - .L_8)
	.align		4
.L_8:
        /*0028*/ 	.word	index@(triton_poi_fused_clone_26)
        /*002c*/ 	.word	0x00000000
.L_9:


//--------------------- .nv.info.triton_poi_fused_clone_26 --------------------------
	.section	.nv.info.triton_poi_fused_clone_26,"",@"SHT_CUDA_INFO"
	.sectionflags	@""
	.align	4


	//----- nvinfo : EIATTR_CUDA_API_VERSION
	.align		4
        /*0000*/ 	.byte	0x04, 0x37
        /*0002*/ 	.short	(.L_11 - .L_10)
.L_10:
        /*0004*/ 	.word	0x0000007c


	//----- nvinfo : EIATTR_KPARAM_INFO
	.align		4
.L_11:
        /*0008*/ 	.byte	0x04, 0x17
        /*000a*/ 	.short	(.L_13 - .L_12)
.L_12:
        /*000c*/ 	.word	0x00000000
        /*0010*/ 	.short	0x0006
        /*0012*/ 	.short	0x0030
        /*0014*/ 	.byte	0x00, 0xf0, 0x11, 0x00


	//----- nvinfo : EIATTR_KPARAM_INFO
	.align		4
.L_13:
        /*0018*/ 	.byte	0x04, 0x17
        /*001a*/ 	.short	(.L_15 - .L_14)
.L_14:
        /*001c*/ 	.word	0x00000000
        /*0020*/ 	.short	0x0005
        /*0022*/ 	.short	0x0028
        /*0024*/ 	.byte	0x00, 0xf4, 0x21, 0x00


	//----- nvinfo : EIATTR_KPARAM_INFO
	.align		4
.L_15:
        /*0028*/ 	.byte	0x04, 0x17
        /*002a*/ 	.short	(.L_17 - .L_16)
.L_16:
        /*002c*/ 	.word	0x00000000
        /*0030*/ 	.short	0x0004
        /*0032*/ 	.short	0x0020
        /*0034*/ 	.byte	0x00, 0xf4, 0x21, 0x00


	//----- nvinfo : EIATTR_KPARAM_INFO
	.align		4
.L_17:
        /*0038*/ 	.byte	0x04, 0x17
        /*003a*/ 	.short	(.L_19 - .L_18)
.L_18:
        /*003c*/ 	.word	0x00000000
        /*0040*/ 	.short	0x0003
        /*0042*/ 	.short	0x0018
        /*0044*/ 	.byte	0x00, 0xf4, 0x21, 0x00


	//----- nvinfo : EIATTR_KPARAM_INFO
	.align		4
.L_19:
        /*0048*/ 	.byte	0x04, 0x17
        /*004a*/ 	.short	(.L_21 - .L_20)
.L_20:
        /*004c*/ 	.word	0x00000000
        /*0050*/ 	.short	0x0002
        /*0052*/ 	.short	0x0010
        /*0054*/ 	.byte	0x00, 0xf4, 0x21, 0x00


	//----- nvinfo : EIATTR_KPARAM_INFO
	.align		4
.L_21:
        /*0058*/ 	.byte	0x04, 0x17
        /*005a*/ 	.short	(.L_23 - .L_22)
.L_22:
        /*005c*/ 	.word	0x00000000
        /*0060*/ 	.short	0x0001
        /*0062*/ 	.short	0x0008
        /*0064*/ 	.byte	0x00, 0xf4, 0x21, 0x00


	//----- nvinfo : EIATTR_KPARAM_INFO
	.align		4
.L_23:
        /*0068*/ 	.byte	0x04, 0x17
        /*006a*/ 	.short	(.L_25 - .L_24)
.L_24:
        /*006c*/ 	.word	0x00000000
        /*0070*/ 	.short	0x0000
        /*0072*/ 	.short	0x0000
        /*0074*/ 	.byte	0x00, 0xf4, 0x21, 0x00


	//----- nvinfo : EIATTR_SPARSE_MMA_MASK
	.align		4
.L_25:
        /*0078*/ 	.byte	0x03, 0x50
        /*007a*/ 	.short	0x0000


	//----- nvinfo : EIATTR_MAXREG_COUNT
	.align		4
        /*007c*/ 	.byte	0x03, 0x1b
        /*007e*/ 	.short	0x00ff


	//----- nvinfo : EIATTR_EXIT_INSTR_OFFSETS
	.align		4
        /*0080*/ 	.byte	0x04, 0x1c
        /*0082*/ 	.short	(.L_27 - .L_26)


	//   ....[0]....
.L_26:
        /*0084*/ 	.word	0x00000440


	//----- nvinfo : EIATTR_REQNTID
	.align		4
.L_27:
        /*0088*/ 	.byte	0x04, 0x10
        /*008a*/ 	.short	(.L_29 - .L_28)
.L_28:
        /*008c*/ 	.word	0x00000080
        /*0090*/ 	.word	0x00000001
        /*0094*/ 	.word	0x00000001


	//----- nvinfo : EIATTR_CBANK_PARAM_SIZE
	.align		4
.L_29:
        /*0098*/ 	.byte	0x03, 0x19
        /*009a*/ 	.short	0x0034


	//----- nvinfo : EIATTR_PARAM_CBANK
	.align		4
        /*009c*/ 	.byte	0x04, 0x0a
        /*009e*/ 	.short	(.L_31 - .L_30)
	.align		4
.L_30:
        /*00a0*/ 	.word	index@(.nv.constant0.triton_poi_fused_clone_26)
        /*00a4*/ 	.short	0x0210
        /*00a6*/ 	.short	0x0034


	//----- nvinfo : EIATTR_SW_WAR
	.align		4
.L_31:
        /*00a8*/ 	.byte	0x04, 0x36
        /*00aa*/ 	.short	(.L_33 - .L_32)
.L_32:
        /*00ac*/ 	.word	0x00000008
.L_33:


//--------------------- .nv.callgraph             --------------------------
	.section	.nv.callgraph,"",@"SHT_CUDA_CALLGRAPH"
	.align	4
	.sectionentsize	8
	.align		4
        /*0000*/ 	.word	0x00000000
	.align		4
        /*0004*/ 	.word	0xffffffff
	.align		4
        /*0008*/ 	.word	0x00000000
	.align		4
        /*000c*/ 	.word	0xfffffffe
	.align		4
        /*0010*/ 	.word	0x00000000
	.align		4
        /*0014*/ 	.word	0xfffffffd
	.align		4
        /*0018*/ 	.word	0x00000000
	.align		4
        /*001c*/ 	.word	0xfffffffc


//--------------------- .nv.constant4             --------------------------
	.section	.nv.constant4,"a",@progbits
	.align	8
	.align		8
.nv.constant4:
        /*0000*/ 	.dword	_$_str
	.align		8
        /*0008*/ 	.dword	_$_str_$_2


//--------------------- .text.triton_poi_fused_clone_26 --------------------------
	.section	.text.triton_poi_fused_clone_26,"ax",@progbits
	.align	128
        .global         triton_poi_fused_clone_26
        .type           triton_poi_fused_clone_26,@function
        .size           triton_poi_fused_clone_26,(.L_x_1 - triton_poi_fused_clone_26)
        .other          triton_poi_fused_clone_26,@"STO_CUDA_ENTRY STV_DEFAULT"
triton_poi_fused_clone_26:
.text.triton_poi_fused_clone_26:
[----:B------:R-:W-:Y:S01]  /*0000*/  LDC R1, c[0x0][0x28] ;  /* 0x00000a00ff017b82 */ /* 0x000fe20000000800 */
[----:B------:R-:W1:Y:S01]  /*0010*/  S2R R0, SR_TID.X ;  /* 0x0000000000007919 */ /* 0x000e620000002100 */
[----:B------:R-:W-:Y:S01]  /*0020*/  ULDC.64 UR4, c[0x0][0x208] ;  /* 0x0000820000047ab9 */ /* 0x000fe20000000a00 */
[----:B------:R-:W2:Y:S01]  /*0030*/  S2R R3, SR_CTAID.X ;  /* 0x0000000000037919 */ /* 0x000ea20000002500 */
[----:B------:R-:W-:-:S04]  /*0040*/  HFMA2.MMA R19, -RZ, RZ, 0, 2.1457672119140625e-06 ;  /* 0x00000024ff137435 */ /* 0x000fc800000001ff */
[----:B------:R-:W3:Y:S08]  /*0050*/  LDC.64 R6, c[0x0][0x210] ;  /* 0x00008400ff067b82 */ /* 0x000ef00000000a00 */
[----:B------:R-:W4:Y:S01]  /*0060*/  LDC.64 R10, c[0x0][0x218] ;  /* 0x00008600ff0a7b82 */ /* 0x000f220000000a00 */
[----:B-1----:R-:W-:Y:S02]  /*0070*/  SHF.L.U32 R0, R0, 0x1, RZ ;  /* 0x0000000100007819 */ /* 0x002fe400000006ff */
[----:B--2---:R-:W-:-:S02]  /*0080*/  SHF.R.S32.HI R13, RZ, 0x17, R3 ;  /* 0x00000017ff0d7819 */ /* 0x004fc40000011403 */
[----:B------:R-:W-:Y:S02]  /*0090*/  LOP3.LUT R0, R0, 0xfe, RZ, 0xc0, !PT ;  /* 0x000000fe00007812 */ /* 0x000fe400078ec0ff */
[----:B------:R-:W-:Y:S02]  /*00a0*/  SGXT R13, R13, 0x1 ;  /* 0x000000010d0d781a */ /* 0x000fe40000000200 */
[----:B------:R-:W-:Y:S02]  /*00b0*/  LEA R0, R3, R0, 0x8 ;  /* 0x0000000003007211 */ /* 0x000fe400078e40ff */
[----:B------:R-:W1:Y:S02]  /*00c0*/  LDC.64 R2, c[0x0][0x220] ;  /* 0x00008800ff027b82 */ /* 0x000e640000000a00 */
[----:B------:R-:W-:-:S04]  /*00d0*/  LEA.HI R4, R13, R0, RZ, 0x4 ;  /* 0x000000000d047211 */ /* 0x000fc800078f20ff */
[--C-:B------:R-:W-:Y:S02]  /*00e0*/  SHF.R.S32.HI R12, RZ, 0x4, R4.reuse ;  /* 0x00000004ff0c7819 */ /* 0x100fe40000011404 */
[----:B------:R-:W-:-:S04]  /*00f0*/  SHF.R.S32.HI R5, RZ, 0x1f, R4 ;  /* 0x0000001fff057819 */ /* 0x000fc80000011404 */
[----:B------:R-:W-:-:S04]  /*0100*/  LEA.HI R5, R5, R12, RZ, 0x6 ;  /* 0x0000000c05057211 */ /* 0x000fc800078f30ff */
[----:B------:R-:W-:-:S05]  /*0110*/  LOP3.LUT R5, R5, 0xffffffc0, RZ, 0xc0, !PT ;  /* 0xffffffc005057812 */ /* 0x000fca00078ec0ff */
[----:B------:R-:W-:-:S04]  /*0120*/  IMAD.IADD R9, R12, 0x1, -R5 ;  /* 0x000000010c097824 */ /* 0x000fc800078e0a05 */
[----:B-1----:R-:W-:-:S05]  /*0130*/  IMAD.WIDE R2, R9, 0x4, R2 ;  /* 0x0000000409027825 */ /* 0x002fca00078e0202 */
[----:B------:R1:W2:Y:S01]  /*0140*/  LDG.E.EL R8, desc[UR4][R2.64] ;  /* 0x0000000402087981 */ /* 0x0002a2000c2e1900 */
[----:B------:R-:W-:Y:S01]  /*0150*/  SHF.R.S32.HI R5, RZ, 0x1f, R0 ;  /* 0x0000001fff057819 */ /* 0x000fe20000011400 */
[----:B------:R-:W-:Y:S02]  /*0160*/  IMAD R19, R12, R19, 0x7 ;  /* 0x000000070c137424 */ /* 0x000fe400078e0213 */
[----:B------:R-:W-:Y:S01]  /*0170*/  VIADD R12, R0, 0x1 ;  /* 0x00000001000c7836 */ /* 0x000fe20000000000 */
[----:B------:R-:W-:Y:S01]  /*0180*/  LEA.HI R14, R5, R0, RZ, 0x2 ;  /* 0x00000000050e7211 */ /* 0x000fe200078f10ff */
[----:B----4-:R-:W-:Y:S01]  /*0190*/  IMAD.WIDE R10, R9, 0x4, R10 ;  /* 0x00000004090a7825 */ /* 0x010fe200078e020a */
[----:B------:R-:W4:Y:S02]  /*01a0*/  LDC.64 R4, c[0x0][0x228] ;  /* 0x00008a00ff047b82 */ /* 0x000f240000000a00 */
[----:B------:R-:W-:Y:S02]  /*01b0*/  SHF.R.S32.HI R15, RZ, 0x2, R14 ;  /* 0x00000002ff0f7819 */ /* 0x000fe4000001140e */
[----:B------:R-:W-:Y:S01]  /*01c0*/  LEA.HI R16, R13, R12, RZ, 0x2 ;  /* 0x0000000c0d107211 */ /* 0x000fe200078f10ff */
[----:B------:R5:W2:Y:S01]  /*01d0*/  LDG.E.EL R11, desc[UR4][R10.64] ;  /* 0x000000040a0b7981 */ /* 0x000aa2000c2e1900 */
[----:B------:R-:W-:-:S02]  /*01e0*/  LEA.HI R17, R15, R15, RZ, 0x2 ;  /* 0x0000000f0f117211 */ /* 0x000fc400078f10ff */
[----:B-1----:R-:W1:Y:S01]  /*01f0*/  LDC.64 R2, c[0x0][0x230] ;  /* 0x00008c00ff027b82 */ /* 0x002e620000000a00 */
[----:B------:R-:W-:Y:S02]  /*0200*/  LOP3.LUT R13, R14, 0xfffffffc, RZ, 0xc0, !PT ;  /* 0xfffffffc0e0d7812 */ /* 0x000fe400078ec0ff */
[----:B------:R-:W-:Y:S02]  /*0210*/  LOP3.LUT R18, R17, 0x7ffffffc, RZ, 0xc0, !PT ;  /* 0x7ffffffc11127812 */ /* 0x000fe400078ec0ff */
[----:B------:R-:W-:Y:S02]  /*0220*/  LOP3.LUT R17, R16, 0xfffffffc, RZ, 0xc0, !PT ;  /* 0xfffffffc10117812 */ /* 0x000fe400078ec0ff */
[----:B------:R-:W-:Y:S02]  /*0230*/  IADD3 R18, R15, -R18, RZ ;  /* 0x800000120f127210 */ /* 0x000fe40007ffe0ff */
[C---:B------:R-:W-:Y:S02]  /*0240*/  IADD3 R13, R19.reuse, R0, -R13 ;  /* 0x00000000130d7210 */ /* 0x040fe40007ffe80d */
[----:B------:R-:W-:-:S03]  /*0250*/  IADD3 R17, R19, R12, -R17 ;  /* 0x0000000c13117210 */ /* 0x000fc60007ffe811 */
[C---:B------:R-:W-:Y:S02]  /*0260*/  IMAD R13, R18.reuse, 0x6, R13 ;  /* 0x00000006120d7824 */ /* 0x040fe400078e020d */
[----:B------:R-:W-:Y:S02]  /*0270*/  IMAD R17, R18, 0x6, R17 ;  /* 0x0000000612117824 */ /* 0x000fe400078e0211 */
[----:B---3--:R-:W-:-:S04]  /*0280*/  IMAD.WIDE R12, R13, 0x4, R6 ;  /* 0x000000040d0c7825 */ /* 0x008fc800078e0206 */
[----:B------:R-:W-:Y:S02]  /*0290*/  IMAD.WIDE R6, R17, 0x4, R6 ;  /* 0x0000000411067825 */ /* 0x000fe400078e0206 */
[----:B------:R-:W3:Y:S02]  /*02a0*/  LDG.E R12, desc[UR4][R12.64] ;  /* 0x000000040c0c7981 */ /* 0x000ee4000c1e1900 */
[C---:B----4-:R-:W-:Y:S02]  /*02b0*/  IMAD.WIDE R4, R9.reuse, 0x4, R4 ;  /* 0x0000000409047825 */ /* 0x050fe400078e0204 */
[----:B------:R-:W4:Y:S02]  /*02c0*/  LDG.E R6, desc[UR4][R6.64] ;  /* 0x0000000406067981 */ /* 0x000f24000c1e1900 */
[----:B-1----:R-:W-:Y:S02]  /*02d0*/  IMAD.WIDE R14, R9, 0x4, R2 ;  /* 0x00000004090e7825 */ /* 0x002fe400078e0202 */
[----:B------:R1:W4:Y:S01]  /*02e0*/  LDG.E.EL R4, desc[UR4][R4.64] ;  /* 0x0000000404047981 */ /* 0x000322000c2e1900 */
[----:B------:R-:W1:Y:S03]  /*02f0*/  LDC.64 R2, c[0x0][0x238] ;  /* 0x00008e00ff027b82 */ /* 0x000e660000000a00 */
[----:B------:R-:W4:Y:S01]  /*0300*/  LDG.E.EL R15, desc[UR4][R14.64] ;  /* 0x000000040e0f7981 */ /* 0x000f22000c2e1900 */
[----:B-----5:R-:W-:-:S02]  /*0310*/  IMAD.MOV.U32 R10, RZ, RZ, 0x3e800000 ;  /* 0x3e800000ff0a7424 */ /* 0x020fc400078e00ff */
[----:B01----:R-:W-:-:S04]  /*0320*/  IMAD.WIDE R2, R0, 0x4, R2 ;  /* 0x0000000400027825 */ /* 0x003fc800078e0202 */
[----:B--2---:R-:W-:-:S04]  /*0330*/  FADD R8, R8, 9.9999997473787516356e-06 ;  /* 0x3727c5ac08087421 */ /* 0x004fc80000000000 */
[----:B------:R-:W0:Y:S02]  /*0340*/  MUFU.SQRT R9, R8 ;  /* 0x0000000800097308 */ /* 0x000e240000002000 */
[C---:B0-----:R-:W-:Y:S02]  /*0350*/  FSETP.GT.AND P0, PT, R9.reuse, 8.50705917302346158658e+37, PT ;  /* 0x7e8000000900780b */ /* 0x041fe40003f04000 */
[----:B------:R-:W-:-:S11]  /*0360*/  FSETP.GEU.AND P1, PT, R9, 1.175494350822287508e-38, PT ;  /* 0x008000000900780b */ /* 0x000fd60003f2e000 */
[----:B------:R-:W-:-:S04]  /*0370*/  @P0 FMUL R9, R9, 0.25 ;  /* 0x3e80000009090820 */ /* 0x000fc80000400000 */
[----:B------:R-:W-:-:S06]  /*0380*/  @!P1 FMUL R9, R9, 16777216 ;  /* 0x4b80000009099820 */ /* 0x000fcc0000400000 */
[----:B------:R-:W0:Y:S01]  /*0390*/  MUFU.RCP R9, R9 ;  /* 0x0000000900097308 */ /* 0x000e220000001000 */
[----:B------:R-:W-:Y:S01]  /*03a0*/  FSEL R10, R10, 1, P0 ;  /* 0x3f8000000a0a7808 */ /* 0x000fe20000000000 */
[----:B---3--:R-:W-:-:S04]  /*03b0*/  FADD R12, R12, -R11 ;  /* 0x8000000b0c0c7221 */ /* 0x008fc80000000000 */
[----:B------:R-:W-:Y:S01]  /*03c0*/  @!P1 FMUL R10, R10, 16777216 ;  /* 0x4b8000000a0a9820 */ /* 0x000fe20000400000 */
[----:B----4-:R-:W-:-:S03]  /*03d0*/  FADD R6, R6, -R11 ;  /* 0x8000000b06067221 */ /* 0x010fc60000000000 */
[----:B0-----:R-:W-:-:S04]  /*03e0*/  FMUL R5, R9, R10 ;  /* 0x0000000a09057220 */ /* 0x001fc80000400000 */
[-C--:B------:R-:W-:Y:S01]  /*03f0*/  FMUL R12, R12, R5.reuse ;  /* 0x000000050c0c7220 */ /* 0x080fe20000400000 */
[----:B------:R-:W-:-:S03]  /*0400*/  FMUL R6, R6, R5 ;  /* 0x0000000506067220 */ /* 0x000fc60000400000 */
[C-C-:B------:R-:W-:Y:S01]  /*0410*/  FFMA R12, R4.reuse, R12, R15.reuse ;  /* 0x0000000c040c7223 */ /* 0x140fe2000000000f */
[----:B------:R-:W-:-:S05]  /*0420*/  FFMA R13, R4, R6, R15 ;  /* 0x00000006040d7223 */ /* 0x000fca000000000f */
[----:B------:R-:W-:Y:S01]  /*0430*/  STG.E.64 desc[UR4][R2.64], R12 ;  /* 0x0000000c02007986 */ /* 0x000fe2000c101b04 */
[----:B------:R-:W-:Y:S05]  /*0440*/  EXIT ;  /* 0x000000000000794d */ /* 0x000fea0003800000 */
.L_x_0:
[----:B------:R-:W-:-:S00]  /*0450*/  BRA `(.L_x_0) ;  /* 0xfffffffc00fc7947 */ /* 0x000fc0000383ffff */
[----:B------:R-:W-:-:S00]  /*0460*/  NOP ;  /* 0x0000000000007918 */ /* 0x000fc00000000000 */
        /* <DEDUP_REMOVED lines=9> */
.L_x_1:


//--------------------- .nv.global.init           --------------------------
	.section	.nv.global.init,"aw",@progbits
.nv.global.init:
	.type		_$_str,@object
	.size		_$_str,(_$_str_$_2 - _$_str)
_$_str:
        /*0000*/ 	.byte	0x5f, 0x5f, 0x43, 0x55, 0x44, 0x41, 0x5f, 0x46, 0x54, 0x5a, 0x00
	.type		_$_str_$_2,@object
	.size		_$_str_$_2,(.L_1 - _$_str_$_2)
_$_str_$_2:
        /*000b*/ 	.byte	0x5f, 0x5f, 0x43, 0x55, 0x44, 0x41, 0x5f, 0x50, 0x52, 0x45, 0x43, 0x5f, 0x53, 0x51, 0x52, 0x54
        /*001b*/ 	.byte	0x00
.L_1:


//--------------------- .nv.constant0.triton_poi_fused_clone_26 --------------------------
	.section	.nv.constant0.triton_poi_fused_clone_26,"a",@progbits
	.sectionflags	@""
	.align	4
.nv.constant0.triton_poi_fused_clone_26:
	.zero		580
